//
// Generated by NVIDIA NVVM Compiler
//
// Compiler Build ID: CL-36424714
// Cuda compilation tools, release 13.0, V13.0.88
// Based on NVVM 20.0.0
//

.version 9.0
.target sm_100
.address_size 64

	// .globl	dot__

.visible .entry dot__(
	.param .u64 .ptr .align 1 dot___param_0
)
{


	ret;

}


// ===== COMPILED SASS (sm_100) =====

	.target	sm_100

	.elftype	@"ET_EXEC"


//--------------------- .note.nv.tkinfo           --------------------------
	.section	.note.nv.tkinfo,"",@"SHT_NOTE"
	.sectionflags	@"SHF_NOTE_NV_TKINFO"
	.tkinfo
        /*0018*/ 	.word	0x00000002
        /*0030*/ 	.string	""
        /*0030*/ 	.string	"ptxas"
        /*0030*/ 	.string	"Cuda compilation tools, release 13.0, V13.0.88"
        /*0030*/ 	.string	"Build cuda_13.0.r13.0/compiler.36424714_0"
        /*0030*/ 	.string	"-arch sm_100 -m 64 "



//--------------------- .note.nv.cuinfo           --------------------------
	.section	.note.nv.cuinfo,"",@"SHT_NOTE"
	.sectionflags	@"SHF_NOTE_NV_CUINFO"
        /*0018*/ 	.short	0x0002
        /*001a*/ 	.short	0x0064
        /*001c*/ 	.short	0x0082
	.zero		2


//--------------------- .nv.info                  --------------------------
	.section	.nv.info,"",@"SHT_CUDA_INFO"
	.align	4


	//----- nvinfo : EIATTR_REGCOUNT
	.align		4
        /*0000*/ 	.byte	0x04, 0x2f
        /*0002*/ 	.short	(.L_1 - .L_0)
	.align		4
.L_0:
        /*0004*/ 	.word	index@(dot__)
        /*0008*/ 	.word	0x00000004


	//----- nvinfo : EIATTR_FRAME_SIZE
	.align		4
.L_1:
        /*000c*/ 	.byte	0x04, 0x11
        /*000e*/ 	.short	(.L_3 - .L_2)
	.align		4
.L_2:
        /*0010*/ 	.word	index@(dot__)
        /*0014*/ 	.word	0x00000000


	//----- nvinfo : EIATTR_MIN_STACK_SIZE
	.align		4
.L_3:
        /*0018*/ 	.byte	0x04, 0x12
        /*001a*/ 	.short	(.L_5 - .L_4)
	.align		4
.L_4:
        /*001c*/ 	.word	index@(dot__)
        /*0020*/ 	.word	0x00000000
.L_5:


//--------------------- .nv.compat                --------------------------
	.section	.nv.compat,"",@"SHT_CUDA_COMPAT_INFO"
	.align	4
        /*0000*/ 	.byte	0x02, 0x09, 0x00, 0x00, 0x02, 0x02, 0x01, 0x00, 0x02, 0x05, 0x05, 0x00, 0x03, 0x07, 0x01, 0x01
        /*0010*/ 	.byte	0x02, 0x03, 0x00, 0x00, 0x02, 0x06, 0x01, 0x00, 0x04, 0x0b, 0x08, 0x00, 0x09, 0x00, 0x00, 0x00
        /*0020*/ 	.byte	0x00, 0x00, 0x00, 0x00


//--------------------- .nv.info.dot__            --------------------------
	.section	.nv.info.dot__,"",@"SHT_CUDA_INFO"
	.sectionflags	@""
	.align	4


	//----- nvinfo : EIATTR_CUDA_API_VERSION
	.align		4
        /*0000*/ 	.byte	0x04, 0x37
        /*0002*/ 	.short	(.L_7 - .L_6)
.L_6:
        /*0004*/ 	.word	0x00000082


	//----- nvinfo : EIATTR_KPARAM_INFO
	.align		4
.L_7:
        /*0008*/ 	.byte	0x04, 0x17
        /*000a*/ 	.short	(.L_9 - .L_8)
.L_8:
        /*000c*/ 	.word	0x00000000
        /*0010*/ 	.short	0x0000
        /*0012*/ 	.short	0x0000
        /*0014*/ 	.byte	0x00, 0xf5, 0x21, 0x00


	//----- nvinfo : EIATTR_SPARSE_MMA_MASK
	.align		4
.L_9:
        /*0018*/ 	.byte	0x03, 0x50
        /*001a*/ 	.short	0x0000


	//----- nvinfo : EIATTR_MAXREG_COUNT
	.align		4
        /*001c*/ 	.byte	0x03, 0x1b
        /*001e*/ 	.short	0x00ff


	//----- nvinfo : EIATTR_MERCURY_ISA_VERSION
	.align		4
        /*0020*/ 	.byte	0x03, 0x5f
        /*0022*/ 	.short	0x0101


	//----- nvinfo : EIATTR_VRC_CTA_INIT_COUNT
	.align		4
        /*0024*/ 	.byte	0x02, 0x4a
	.zero		1
	.zero		1


	//----- nvinfo : EIATTR_EXIT_INSTR_OFFSETS
	.align		4
        /*0028*/ 	.byte	0x04, 0x1c
        /*002a*/ 	.short	(.L_11 - .L_10)


	//   ....[0]....
.L_10:
        /*002c*/ 	.word	0x00000010


	//----- nvinfo : EIATTR_CBANK_PARAM_SIZE
	.align		4
.L_11:
        /*0030*/ 	.byte	0x03, 0x19
        /*0032*/ 	.short	0x0008


	//----- nvinfo : EIATTR_PARAM_CBANK
	.align		4
        /*0034*/ 	.byte	0x04, 0x0a
        /*0036*/ 	.short	(.L_13 - .L_12)
	.align		4
.L_12:
        /*0038*/ 	.word	index@(.nv.constant0.dot__)
        /*003c*/ 	.short	0x0380
        /*003e*/ 	.short	0x0008


	//----- nvinfo : EIATTR_SW_WAR
	.align		4
.L_13:
        /*0040*/ 	.byte	0x04, 0x36
        /*0042*/ 	.short	(.L_15 - .L_14)
.L_14:
        /*0044*/ 	.word	0x00000008
.L_15:


//--------------------- .nv.callgraph             --------------------------
	.section	.nv.callgraph,"",@"SHT_CUDA_CALLGRAPH"
	.align	4
	.sectionentsize	8
	.align		4
        /*0000*/ 	.word	0x00000000
	.align		4
        /*0004*/ 	.word	0xffffffff
	.align		4
        /*0008*/ 	.word	0x00000000
	.align		4
        /*000c*/ 	.word	0xfffffffe
	.align		4
        /*0010*/ 	.word	0x00000000
	.align		4
        /*0014*/ 	.word	0xfffffffd
	.align		4
        /*0018*/ 	.word	0x00000000
	.align		4
        /*001c*/ 	.word	0xfffffffc


//--------------------- .text.dot__               --------------------------
	.section	.text.dot__,"ax",@progbits
	.align	128
        .global         dot__
        .type           dot__,@function
        .size           dot__,(.L_x_1 - dot__)
        .other          dot__,@"STO_CUDA_ENTRY STV_DEFAULT"
dot__:
.text.dot__:
[----:B------:R-:W-:Y:S01]  /*0000*/  LDC R1, c[0x0][0x37c] ;  /* 0x0000df00ff017b82 */ /* 0x000fe20000000800 */
[----:B------:R-:W-:Y:S05]  /*0010*/  EXIT ;  /* 0x000000000000794d */ /* 0x000fea0003800000 */
.L_x_0:
[----:B------:R-:W-:-:S00]  /*0020*/  BRA `(.L_x_0) ;  /* 0xfffffffc00fc7947 */ /* 0x000fc0000383ffff */
[----:B------:R-:W-:-:S00]  /*0030*/  NOP ;  /* 0x0000000000007918 */ /* 0x000fc00000000000 */
        /* <DEDUP_REMOVED lines=12> */
.L_x_1:


//--------------------- .nv.shared.reserved.0     --------------------------
	.section	.nv.shared.reserved.0,"aw",@nobits
	.weak		__nv_reservedSMEM_offset_0_alias
	.size		__nv_reservedSMEM_offset_0_alias, 0, 64
	.other		__nv_reservedSMEM_offset_0_alias,@"STO_CUDA_RESERVED_SHARED STV_DEFAULT"
__nv_reservedSMEM_offset_0_alias:
	.zero		0
	.zero		64


//--------------------- .nv.constant0.dot__       --------------------------
	.section	.nv.constant0.dot__,"a",@progbits
	.sectionflags	@""
	.align	4
.nv.constant0.dot__:
	.zero		904


//--------------------- SYMBOLS --------------------------

	.type		.nv.reservedSmem.offset0,@object
	.size		.nv.reservedSmem.offset0,0x4
